//
// Generated by NVIDIA NVVM Compiler
//
// Compiler Build ID: CL-36424714
// Cuda compilation tools, release 13.0, V13.0.88
// Based on NVVM 20.0.0
//

.version 9.0
.target sm_100
.address_size 64

	// .globl	_Z6kernelv
.extern .func  (.param .b32 func_retval0) vprintf
(
	.param .b64 vprintf_param_0,
	.param .b64 vprintf_param_1
)
;
.global .align 1 .b8 $str[14] = {104, 101, 108, 108, 111, 32, 119, 111, 114, 108, 100, 33, 10};

.visible .entry _Z6kernelv()
{
	.reg .b32 	%r<3>;
	.reg .b64 	%rd<3>;

	mov.u64 	%rd1, $str;
	cvta.global.u64 	%rd2, %rd1;
	{ // callseq 0, 0
	.param .b64 param0;
	st.param.b64 	[param0], %rd2;
	.param .b64 param1;
	st.param.b64 	[param1], 0;
	.param .b32 retval0;
	call.uni (retval0), 
	vprintf, 
	(
	param0, 
	param1
	);
	ld.param.b32 	%r1, [retval0];
	} // callseq 0
	ret;

}


// ===== COMPILED SASS (sm_100) =====

	.target	sm_100

	.elftype	@"ET_EXEC"


//--------------------- .note.nv.tkinfo           --------------------------
	.section	.note.nv.tkinfo,"",@"SHT_NOTE"
	.sectionflags	@"SHF_NOTE_NV_TKINFO"
	.tkinfo
        /*0018*/ 	.word	0x00000002
        /*0030*/ 	.string	""
        /*0030*/ 	.string	"ptxas"
        /*0030*/ 	.string	"Cuda compilation tools, release 13.0, V13.0.88"
        /*0030*/ 	.string	"Build cuda_13.0.r13.0/compiler.36424714_0"
        /*0030*/ 	.string	"-arch sm_100 -m 64 "



//--------------------- .note.nv.cuinfo           --------------------------
	.section	.note.nv.cuinfo,"",@"SHT_NOTE"
	.sectionflags	@"SHF_NOTE_NV_CUINFO"
        /*0018*/ 	.short	0x0002
        /*001a*/ 	.short	0x0064
        /*001c*/ 	.short	0x0082
	.zero		2


//--------------------- .nv.info                  --------------------------
	.section	.nv.info,"",@"SHT_CUDA_INFO"
	.align	4


	//----- nvinfo : EIATTR_REGCOUNT
	.align		4
        /*0000*/ 	.byte	0x04, 0x2f
        /*0002*/ 	.short	(.L_2 - .L_1)
	.align		4
.L_1:
        /*0004*/ 	.word	index@(_Z6kernelv)
        /*0008*/ 	.word	0x00000018


	//----- nvinfo : EIATTR_FRAME_SIZE
	.align		4
.L_2:
        /*000c*/ 	.byte	0x04, 0x11
        /*000e*/ 	.short	(.L_4 - .L_3)
	.align		4
.L_3:
        /*0010*/ 	.word	index@(_Z6kernelv)
        /*0014*/ 	.word	0x00000000


	//----- nvinfo : EIATTR_MIN_STACK_SIZE
	.align		4
.L_4:
        /*0018*/ 	.byte	0x04, 0x12
        /*001a*/ 	.short	(.L_6 - .L_5)
	.align		4
.L_5:
        /*001c*/ 	.word	index@(_Z6kernelv)
        /*0020*/ 	.word	0x00000000
.L_6:


//--------------------- .nv.compat                --------------------------
	.section	.nv.compat,"",@"SHT_CUDA_COMPAT_INFO"
	.align	4
        /*0000*/ 	.byte	0x02, 0x09, 0x00, 0x00, 0x02, 0x02, 0x01, 0x00, 0x02, 0x05, 0x05, 0x00, 0x03, 0x07, 0x01, 0x01
        /*0010*/ 	.byte	0x02, 0x03, 0x00, 0x00, 0x02, 0x06, 0x01, 0x00, 0x04, 0x0b, 0x08, 0x00, 0x09, 0x00, 0x00, 0x00
        /*0020*/ 	.byte	0x00, 0x00, 0x00, 0x00


//--------------------- .nv.info._Z6kernelv       --------------------------
	.section	.nv.info._Z6kernelv,"",@"SHT_CUDA_INFO"
	.sectionflags	@""
	.align	4


	//----- nvinfo : EIATTR_CUDA_API_VERSION
	.align		4
        /*0000*/ 	.byte	0x04, 0x37
        /*0002*/ 	.short	(.L_8 - .L_7)
.L_7:
        /*0004*/ 	.word	0x00000082


	//----- nvinfo : EIATTR_SPARSE_MMA_MASK
	.align		4
.L_8:
        /*0008*/ 	.byte	0x03, 0x50
        /*000a*/ 	.short	0x0000


	//----- nvinfo : EIATTR_MAXREG_COUNT
	.align		4
        /*000c*/ 	.byte	0x03, 0x1b
        /*000e*/ 	.short	0x00ff


	//----- nvinfo : EIATTR_EXTERNS
	.align		4
        /*0010*/ 	.byte	0x04, 0x0f
        /*0012*/ 	.short	(.L_10 - .L_9)


	//   ....[0]....
	.align		4
.L_9:
        /*0014*/ 	.word	index@(vprintf)


	//----- nvinfo : EIATTR_MERCURY_ISA_VERSION
	.align		4
.L_10:
        /*0018*/ 	.byte	0x03, 0x5f
        /*001a*/ 	.short	0x0101


	//----- nvinfo : EIATTR_VRC_CTA_INIT_COUNT
	.align		4
        /*001c*/ 	.byte	0x02, 0x4a
	.zero		1
	.zero		1


	//----- nvinfo : EIATTR_SYSCALL_OFFSETS
	.align		4
        /*0020*/ 	.byte	0x04, 0x46
        /*0022*/ 	.short	(.L_12 - .L_11)


	//   ....[0]....
.L_11:
        /*0024*/ 	.word	0x00000080


	//----- nvinfo : EIATTR_EXIT_INSTR_OFFSETS
	.align		4
.L_12:
        /*0028*/ 	.byte	0x04, 0x1c
        /*002a*/ 	.short	(.L_14 - .L_13)


	//   ....[0]....
.L_13:
        /*002c*/ 	.word	0x00000090


	//----- nvinfo : EIATTR_SW_WAR
	.align		4
.L_14:
        /*0030*/ 	.byte	0x04, 0x36
        /*0032*/ 	.short	(.L_16 - .L_15)
.L_15:
        /*0034*/ 	.word	0x00000008
.L_16:


//--------------------- .nv.callgraph             --------------------------
	.section	.nv.callgraph,"",@"SHT_CUDA_CALLGRAPH"
	.align	4
	.sectionentsize	8
	.align		4
        /*0000*/ 	.word	0x00000000
	.align		4
        /*0004*/ 	.word	0xffffffff
	.align		4
        /*0008*/ 	.word	index@(_Z6kernelv)
	.align		4
        /*000c*/ 	.word	index@(vprintf)
	.align		4
        /*0010*/ 	.word	0x00000000
	.align		4
        /*0014*/ 	.word	0xfffffffe
	.align		4
        /*0018*/ 	.word	0x00000000
	.align		4
        /*001c*/ 	.word	0xfffffffd
	.align		4
        /*0020*/ 	.word	0x00000000
	.align		4
        /*0024*/ 	.word	0xfffffffc


//--------------------- .nv.constant4             --------------------------
	.section	.nv.constant4,"a",@progbits
	.align	8
	.align		8
.nv.constant4:
        /*0000*/ 	.dword	vprintf
	.align		8
        /*0008*/ 	.dword	$str


//--------------------- .text._Z6kernelv          --------------------------
	.section	.text._Z6kernelv,"ax",@progbits
	.align	128
        .global         _Z6kernelv
        .type           _Z6kernelv,@function
        .size           _Z6kernelv,(.L_x_2 - _Z6kernelv)
        .other          _Z6kernelv,@"STO_CUDA_ENTRY STV_DEFAULT"
_Z6kernelv:
.text._Z6kernelv:
[----:B------:R-:W0:Y:S01]  /*0000*/  LDC R1, c[0x0][0x37c] ;  /* 0x0000df00ff017b82 */ /* 0x000e220000000800 */
[----:B------:R-:W-:Y:S01]  /*0010*/  MOV R0, 0x0 ;  /* 0x0000000000007802 */ /* 0x000fe20000000f00 */
[----:B------:R-:W1:Y:S01]  /*0020*/  LDCU.64 UR4, c[0x4][0x8] ;  /* 0x01000100ff0477ac */ /* 0x000e620008000a00 */
[----:B------:R-:W-:-:S05]  /*0030*/  CS2R R6, SRZ ;  /* 0x0000000000067805 */ /* 0x000fca000001ff00 */
[----:B------:R2:W3:Y:S01]  /*0040*/  LDC.64 R2, c[0x4][R0] ;  /* 0x0100000000027b82 */ /* 0x0004e20000000a00 */
[----:B-1----:R-:W-:Y:S02]  /*0050*/  IMAD.U32 R4, RZ, RZ, UR4 ;  /* 0x00000004ff047e24 */ /* 0x002fe4000f8e00ff */
[----:B--2---:R-:W-:-:S07]  /*0060*/  IMAD.U32 R5, RZ, RZ, UR5 ;  /* 0x00000005ff057e24 */ /* 0x004fce000f8e00ff */
[----:B------:R-:W-:-:S07]  /*0070*/  LEPC R20, `(.L_x_0) ;  /* 0x000000001014794e */ /* 0x000fce0000000000 */
[----:B0--3--:R-:W-:Y:S05]  /*0080*/  CALL.ABS.NOINC R2 ;  /* 0x0000000002007343 */ /* 0x009fea0003c00000 */
.L_x_0:
[----:B------:R-:W-:Y:S05]  /*0090*/  EXIT ;  /* 0x000000000000794d */ /* 0x000fea0003800000 */
.L_x_1:
[----:B------:R-:W-:-:S00]  /*00a0*/  BRA `(.L_x_1) ;  /* 0xfffffffc00fc7947 */ /* 0x000fc0000383ffff */
[----:B------:R-:W-:-:S00]  /*00b0*/  NOP ;  /* 0x0000000000007918 */ /* 0x000fc00000000000 */
        /* <DEDUP_REMOVED lines=12> */
.L_x_2:


//--------------------- .nv.global.init           --------------------------
	.section	.nv.global.init,"aw",@progbits
.nv.global.init:
	.type		$str,@object
	.size		$str,(.L_0 - $str)
$str:
        /*0000*/ 	.byte	0x68, 0x65, 0x6c, 0x6c, 0x6f, 0x20, 0x77, 0x6f, 0x72, 0x6c, 0x64, 0x21, 0x0a, 0x00
.L_0:


//--------------------- .nv.shared.reserved.0     --------------------------
	.section	.nv.shared.reserved.0,"aw",@nobits
	.weak		__nv_reservedSMEM_offset_0_alias
	.size		__nv_reservedSMEM_offset_0_alias, 0, 64
	.other		__nv_reservedSMEM_offset_0_alias,@"STO_CUDA_RESERVED_SHARED STV_DEFAULT"
__nv_reservedSMEM_offset_0_alias:
	.zero		0
	.zero		64


//--------------------- .nv.constant0._Z6kernelv  --------------------------
	.section	.nv.constant0._Z6kernelv,"a",@progbits
	.sectionflags	@""
	.align	4
.nv.constant0._Z6kernelv:
	.zero		896


//--------------------- SYMBOLS --------------------------

	.type		.nv.reservedSmem.offset0,@object
	.size		.nv.reservedSmem.offset0,0x4
	.type		vprintf,@function
